//
// Generated by NVIDIA NVVM Compiler
//
// Compiler Build ID: CL-36424714
// Cuda compilation tools, release 13.0, V13.0.88
// Based on NVVM 20.0.0
//

.version 9.0
.target sm_100
.address_size 64

	// .globl	_Z17test_fp16_to_fp32v
.extern .func __assertfail
(
	.param .b64 __assertfail_param_0,
	.param .b64 __assertfail_param_1,
	.param .b32 __assertfail_param_2,
	.param .b64 __assertfail_param_3,
	.param .b64 __assertfail_param_4
)
;
.global .align 1 .b8 __unnamed_1[25] = {118, 111, 105, 100, 32, 116, 101, 115, 116, 95, 102, 112, 49, 54, 95, 116, 111, 95, 102, 112, 51, 50, 40, 41};
.global .align 1 .b8 $str[14] = {114, 101, 115, 32, 61, 61, 32, 103, 111, 108, 100, 101, 110};
.global .align 1 .b8 $str$1[27] = {47, 116, 109, 112, 47, 115, 97, 115, 115, 95, 99, 117, 95, 118, 56, 48, 101, 107, 115, 55, 51, 47, 107, 46, 99, 117};

.visible .entry _Z17test_fp16_to_fp32v()
{
	.reg .pred 	%p<33>;
	.reg .b16 	%rs<24>;
	.reg .b32 	%r<170>;
	.reg .b32 	%f<9>;
	.reg .b64 	%rd<25>;

	mov.u32 	%r23, %ctaid.x;
	mov.u32 	%r24, %ntid.x;
	mov.u32 	%r25, %tid.x;
	mad.lo.s32 	%r26, %r23, %r24, %r25;
	cvt.u16.u32 	%rs10, %r26;
	shl.b16 	%rs9, %rs10, 2;
	cvt.u32.u16 	%r1, %rs9;
	// begin inline asm
	{  cvt.f32.f16 %f5, %rs9;}

	// end inline asm
	shr.u16 	%rs1, %rs9, 15;
	shr.u16 	%rs11, %rs10, 8;
	and.b16  	%rs2, %rs11, 31;
	and.b32  	%r2, %r1, 1020;
	cvt.u16.u32 	%rs12, %r2;
	or.b16  	%rs13, %rs2, %rs12;
	setp.ne.s16 	%p1, %rs13, 0;
	@%p1 bra 	$L__BB0_2;
	cvt.u32.u16 	%r62, %rs1;
	shl.b32 	%r166, %r62, 31;
	bra.uni 	$L__BB0_8;
$L__BB0_2:
	setp.ne.s16 	%p2, %rs2, 0;
	setp.eq.s32 	%p3, %r2, 0;
	or.pred  	%p4, %p3, %p2;
	@%p4 bra 	$L__BB0_4;
	and.b32  	%r36, %r1, 768;
	setp.eq.s32 	%p11, %r36, 0;
	shl.b32 	%r37, %r2, 8;
	selp.b32 	%r38, %r37, %r2, %p11;
	selp.b32 	%r39, 8, 0, %p11;
	and.b32  	%r40, %r38, 61440;
	setp.eq.s32 	%p12, %r40, 0;
	or.b32  	%r41, %r39, 4;
	shl.b32 	%r42, %r38, 4;
	selp.b32 	%r43, %r42, %r38, %p12;
	selp.b32 	%r44, %r41, %r39, %p12;
	and.b32  	%r45, %r43, 49152;
	setp.eq.s32 	%p13, %r45, 0;
	or.b32  	%r46, %r44, 2;
	shl.b32 	%r47, %r43, 2;
	selp.b32 	%r48, %r47, %r43, %p13;
	selp.b32 	%r49, %r46, %r44, %p13;
	shr.u32 	%r50, %r48, 15;
	not.b32 	%r51, %r50;
	and.b32  	%r52, %r51, 1;
	or.b32  	%r53, %r52, %r49;
	shl.b32 	%r54, %r53, 23;
	add.s32 	%r55, %r53, 8;
	shl.b32 	%r56, %r2, %r55;
	and.b32  	%r57, %r56, 8388604;
	sub.s32 	%r58, %r57, %r54;
	cvt.u32.u16 	%r59, %rs1;
	shl.b32 	%r60, %r59, 31;
	add.s32 	%r61, %r58, %r60;
	add.s32 	%r166, %r61, 989855744;
	bra.uni 	$L__BB0_8;
$L__BB0_4:
	setp.ne.s32 	%p5, %r2, 0;
	setp.eq.s16 	%p6, %rs2, 31;
	and.pred  	%p7, %p5, %p6;
	mov.b32 	%r166, 2147483647;
	@%p7 bra 	$L__BB0_8;
	setp.ne.s16 	%p8, %rs2, 31;
	setp.ne.s32 	%p9, %r2, 0;
	or.pred  	%p10, %p9, %p8;
	@%p10 bra 	$L__BB0_7;
	cvt.u32.u16 	%r34, %rs1;
	shl.b32 	%r35, %r34, 31;
	or.b32  	%r166, %r35, 2139095040;
	bra.uni 	$L__BB0_8;
$L__BB0_7:
	add.s16 	%rs14, %rs2, 112;
	cvt.u32.u16 	%r28, %rs14;
	shl.b32 	%r29, %r28, 23;
	shl.b32 	%r30, %r2, 13;
	or.b32  	%r31, %r29, %r30;
	cvt.u32.u16 	%r32, %rs1;
	shl.b32 	%r33, %r32, 31;
	or.b32  	%r166, %r31, %r33;
$L__BB0_8:
	mov.b32 	%r63, %f5;
	setp.eq.s32 	%p14, %r166, %r63;
	@%p14 bra 	$L__BB0_10;
	mov.u64 	%rd1, $str;
	cvta.global.u64 	%rd2, %rd1;
	mov.u64 	%rd3, $str$1;
	cvta.global.u64 	%rd4, %rd3;
	mov.u64 	%rd5, __unnamed_1;
	cvta.global.u64 	%rd6, %rd5;
	{ // callseq 0, 0
	.param .b64 param0;
	st.param.b64 	[param0], %rd2;
	.param .b64 param1;
	st.param.b64 	[param1], %rd4;
	.param .b32 param2;
	st.param.b32 	[param2], 48;
	.param .b64 param3;
	st.param.b64 	[param3], %rd6;
	.param .b64 param4;
	st.param.b64 	[param4], 1;
	call.uni 
	__assertfail, 
	(
	param0, 
	param1, 
	param2, 
	param3, 
	param4
	);
	} // callseq 0
$L__BB0_10:
	add.s32 	%r8, %r1, 1;
	cvt.u16.u32 	%rs15, %r8;
	// begin inline asm
	{  cvt.f32.f16 %f6, %rs15;}

	// end inline asm
	shr.u16 	%rs3, %rs15, 15;
	shr.u16 	%rs16, %rs15, 10;
	and.b16  	%rs4, %rs16, 31;
	and.b32  	%r9, %r8, 1021;
	mov.b32 	%r167, 2147483647;
	setp.eq.s16 	%p15, %rs4, 0;
	@%p15 bra 	$L__BB0_13;
	setp.eq.s16 	%p16, %rs4, 31;
	@%p16 bra 	$L__BB0_14;
	add.s16 	%rs17, %rs4, 112;
	cvt.u32.u16 	%r91, %rs17;
	shl.b32 	%r92, %r91, 23;
	shl.b32 	%r93, %r9, 13;
	or.b32  	%r94, %r92, %r93;
	cvt.u32.u16 	%r95, %rs3;
	shl.b32 	%r96, %r95, 31;
	or.b32  	%r167, %r94, %r96;
	bra.uni 	$L__BB0_14;
$L__BB0_13:
	and.b32  	%r65, %r8, 768;
	setp.eq.s32 	%p17, %r65, 0;
	shl.b32 	%r66, %r9, 8;
	selp.b32 	%r67, %r66, %r9, %p17;
	selp.b32 	%r68, 8, 0, %p17;
	and.b32  	%r69, %r67, 61440;
	setp.eq.s32 	%p18, %r69, 0;
	or.b32  	%r70, %r68, 4;
	shl.b32 	%r71, %r67, 4;
	selp.b32 	%r72, %r71, %r67, %p18;
	selp.b32 	%r73, %r70, %r68, %p18;
	and.b32  	%r74, %r72, 49152;
	setp.eq.s32 	%p19, %r74, 0;
	or.b32  	%r75, %r73, 2;
	shl.b32 	%r76, %r72, 2;
	selp.b32 	%r77, %r76, %r72, %p19;
	selp.b32 	%r78, %r75, %r73, %p19;
	shr.u32 	%r79, %r77, 15;
	not.b32 	%r80, %r79;
	and.b32  	%r81, %r80, 1;
	or.b32  	%r82, %r81, %r78;
	shl.b32 	%r83, %r82, 23;
	add.s32 	%r84, %r82, 8;
	shl.b32 	%r85, %r9, %r84;
	and.b32  	%r86, %r85, 8388607;
	sub.s32 	%r87, %r86, %r83;
	cvt.u32.u16 	%r88, %rs3;
	shl.b32 	%r89, %r88, 31;
	add.s32 	%r90, %r87, %r89;
	add.s32 	%r167, %r90, 989855744;
$L__BB0_14:
	mov.b32 	%r97, %f6;
	setp.eq.s32 	%p20, %r167, %r97;
	@%p20 bra 	$L__BB0_16;
	mov.u64 	%rd7, $str;
	cvta.global.u64 	%rd8, %rd7;
	mov.u64 	%rd9, $str$1;
	cvta.global.u64 	%rd10, %rd9;
	mov.u64 	%rd11, __unnamed_1;
	cvta.global.u64 	%rd12, %rd11;
	{ // callseq 1, 0
	.param .b64 param0;
	st.param.b64 	[param0], %rd8;
	.param .b64 param1;
	st.param.b64 	[param1], %rd10;
	.param .b32 param2;
	st.param.b32 	[param2], 48;
	.param .b64 param3;
	st.param.b64 	[param3], %rd12;
	.param .b64 param4;
	st.param.b64 	[param4], 1;
	call.uni 
	__assertfail, 
	(
	param0, 
	param1, 
	param2, 
	param3, 
	param4
	);
	} // callseq 1
$L__BB0_16:
	add.s32 	%r13, %r1, 2;
	cvt.u16.u32 	%rs18, %r13;
	// begin inline asm
	{  cvt.f32.f16 %f7, %rs18;}

	// end inline asm
	shr.u16 	%rs5, %rs18, 15;
	shr.u16 	%rs19, %rs18, 10;
	and.b16  	%rs6, %rs19, 31;
	and.b32  	%r14, %r13, 1022;
	mov.b32 	%r168, 2147483647;
	setp.eq.s16 	%p21, %rs6, 0;
	@%p21 bra 	$L__BB0_19;
	setp.eq.s16 	%p22, %rs6, 31;
	@%p22 bra 	$L__BB0_20;
	add.s16 	%rs20, %rs6, 112;
	cvt.u32.u16 	%r125, %rs20;
	shl.b32 	%r126, %r125, 23;
	shl.b32 	%r127, %r14, 13;
	or.b32  	%r128, %r126, %r127;
	cvt.u32.u16 	%r129, %rs5;
	shl.b32 	%r130, %r129, 31;
	or.b32  	%r168, %r128, %r130;
	bra.uni 	$L__BB0_20;
$L__BB0_19:
	and.b32  	%r99, %r13, 768;
	setp.eq.s32 	%p23, %r99, 0;
	shl.b32 	%r100, %r14, 8;
	selp.b32 	%r101, %r100, %r14, %p23;
	selp.b32 	%r102, 8, 0, %p23;
	and.b32  	%r103, %r101, 61440;
	setp.eq.s32 	%p24, %r103, 0;
	or.b32  	%r104, %r102, 4;
	shl.b32 	%r105, %r101, 4;
	selp.b32 	%r106, %r105, %r101, %p24;
	selp.b32 	%r107, %r104, %r102, %p24;
	and.b32  	%r108, %r106, 49152;
	setp.eq.s32 	%p25, %r108, 0;
	or.b32  	%r109, %r107, 2;
	shl.b32 	%r110, %r106, 2;
	selp.b32 	%r111, %r110, %r106, %p25;
	selp.b32 	%r112, %r109, %r107, %p25;
	shr.u32 	%r113, %r111, 15;
	not.b32 	%r114, %r113;
	and.b32  	%r115, %r114, 1;
	or.b32  	%r116, %r115, %r112;
	shl.b32 	%r117, %r116, 23;
	add.s32 	%r118, %r116, 8;
	shl.b32 	%r119, %r14, %r118;
	and.b32  	%r120, %r119, 8388606;
	sub.s32 	%r121, %r120, %r117;
	cvt.u32.u16 	%r122, %rs5;
	shl.b32 	%r123, %r122, 31;
	add.s32 	%r124, %r121, %r123;
	add.s32 	%r168, %r124, 989855744;
$L__BB0_20:
	mov.b32 	%r131, %f7;
	setp.eq.s32 	%p26, %r168, %r131;
	@%p26 bra 	$L__BB0_22;
	mov.u64 	%rd13, $str;
	cvta.global.u64 	%rd14, %rd13;
	mov.u64 	%rd15, $str$1;
	cvta.global.u64 	%rd16, %rd15;
	mov.u64 	%rd17, __unnamed_1;
	cvta.global.u64 	%rd18, %rd17;
	{ // callseq 2, 0
	.param .b64 param0;
	st.param.b64 	[param0], %rd14;
	.param .b64 param1;
	st.param.b64 	[param1], %rd16;
	.param .b32 param2;
	st.param.b32 	[param2], 48;
	.param .b64 param3;
	st.param.b64 	[param3], %rd18;
	.param .b64 param4;
	st.param.b64 	[param4], 1;
	call.uni 
	__assertfail, 
	(
	param0, 
	param1, 
	param2, 
	param3, 
	param4
	);
	} // callseq 2
$L__BB0_22:
	add.s32 	%r18, %r1, 3;
	cvt.u16.u32 	%rs21, %r18;
	// begin inline asm
	{  cvt.f32.f16 %f8, %rs21;}

	// end inline asm
	shr.u16 	%rs7, %rs21, 15;
	shr.u16 	%rs22, %rs21, 10;
	and.b16  	%rs8, %rs22, 31;
	and.b32  	%r19, %r18, 1023;
	mov.b32 	%r169, 2147483647;
	setp.eq.s16 	%p27, %rs8, 0;
	@%p27 bra 	$L__BB0_25;
	setp.eq.s16 	%p28, %rs8, 31;
	@%p28 bra 	$L__BB0_26;
	add.s16 	%rs23, %rs8, 112;
	cvt.u32.u16 	%r159, %rs23;
	shl.b32 	%r160, %r159, 23;
	shl.b32 	%r161, %r19, 13;
	or.b32  	%r162, %r160, %r161;
	cvt.u32.u16 	%r163, %rs7;
	shl.b32 	%r164, %r163, 31;
	or.b32  	%r169, %r162, %r164;
	bra.uni 	$L__BB0_26;
$L__BB0_25:
	and.b32  	%r133, %r18, 768;
	setp.eq.s32 	%p29, %r133, 0;
	shl.b32 	%r134, %r19, 8;
	selp.b32 	%r135, %r134, %r19, %p29;
	selp.b32 	%r136, 8, 0, %p29;
	and.b32  	%r137, %r135, 61440;
	setp.eq.s32 	%p30, %r137, 0;
	or.b32  	%r138, %r136, 4;
	shl.b32 	%r139, %r135, 4;
	selp.b32 	%r140, %r139, %r135, %p30;
	selp.b32 	%r141, %r138, %r136, %p30;
	and.b32  	%r142, %r140, 49152;
	setp.eq.s32 	%p31, %r142, 0;
	or.b32  	%r143, %r141, 2;
	shl.b32 	%r144, %r140, 2;
	selp.b32 	%r145, %r144, %r140, %p31;
	selp.b32 	%r146, %r143, %r141, %p31;
	shr.u32 	%r147, %r145, 15;
	not.b32 	%r148, %r147;
	and.b32  	%r149, %r148, 1;
	or.b32  	%r150, %r149, %r146;
	shl.b32 	%r151, %r150, 23;
	add.s32 	%r152, %r150, 8;
	shl.b32 	%r153, %r19, %r152;
	and.b32  	%r154, %r153, 8388607;
	sub.s32 	%r155, %r154, %r151;
	cvt.u32.u16 	%r156, %rs7;
	shl.b32 	%r157, %r156, 31;
	add.s32 	%r158, %r155, %r157;
	add.s32 	%r169, %r158, 989855744;
$L__BB0_26:
	mov.b32 	%r165, %f8;
	setp.eq.s32 	%p32, %r169, %r165;
	@%p32 bra 	$L__BB0_28;
	mov.u64 	%rd19, $str;
	cvta.global.u64 	%rd20, %rd19;
	mov.u64 	%rd21, $str$1;
	cvta.global.u64 	%rd22, %rd21;
	mov.u64 	%rd23, __unnamed_1;
	cvta.global.u64 	%rd24, %rd23;
	{ // callseq 3, 0
	.param .b64 param0;
	st.param.b64 	[param0], %rd20;
	.param .b64 param1;
	st.param.b64 	[param1], %rd22;
	.param .b32 param2;
	st.param.b32 	[param2], 48;
	.param .b64 param3;
	st.param.b64 	[param3], %rd24;
	.param .b64 param4;
	st.param.b64 	[param4], 1;
	call.uni 
	__assertfail, 
	(
	param0, 
	param1, 
	param2, 
	param3, 
	param4
	);
	} // callseq 3
$L__BB0_28:
	ret;

}


// ===== COMPILED SASS (sm_100) =====

	.target	sm_100

	.elftype	@"ET_EXEC"


//--------------------- .note.nv.tkinfo           --------------------------
	.section	.note.nv.tkinfo,"",@"SHT_NOTE"
	.sectionflags	@"SHF_NOTE_NV_TKINFO"
	.tkinfo
        /*0018*/ 	.word	0x00000002
        /*0030*/ 	.string	""
        /*0030*/ 	.string	"ptxas"
        /*0030*/ 	.string	"Cuda compilation tools, release 13.0, V13.0.88"
        /*0030*/ 	.string	"Build cuda_13.0.r13.0/compiler.36424714_0"
        /*0030*/ 	.string	"-arch sm_100 -m 64 "



//--------------------- .note.nv.cuinfo           --------------------------
	.section	.note.nv.cuinfo,"",@"SHT_NOTE"
	.sectionflags	@"SHF_NOTE_NV_CUINFO"
        /*0018*/ 	.short	0x0002
        /*001a*/ 	.short	0x0064
        /*001c*/ 	.short	0x0082
	.zero		2


//--------------------- .nv.info                  --------------------------
	.section	.nv.info,"",@"SHT_CUDA_INFO"
	.align	4


	//----- nvinfo : EIATTR_REGCOUNT
	.align		4
        /*0000*/ 	.byte	0x04, 0x2f
        /*0002*/ 	.short	(.L_4 - .L_3)
	.align		4
.L_3:
        /*0004*/ 	.word	index@(_Z17test_fp16_to_fp32v)
        /*0008*/ 	.word	0x00000018


	//----- nvinfo : EIATTR_FRAME_SIZE
	.align		4
.L_4:
        /*000c*/ 	.byte	0x04, 0x11
        /*000e*/ 	.short	(.L_6 - .L_5)
	.align		4
.L_5:
        /*0010*/ 	.word	index@(_Z17test_fp16_to_fp32v)
        /*0014*/ 	.word	0x00000000


	//----- nvinfo : EIATTR_MIN_STACK_SIZE
	.align		4
.L_6:
        /*0018*/ 	.byte	0x04, 0x12
        /*001a*/ 	.short	(.L_8 - .L_7)
	.align		4
.L_7:
        /*001c*/ 	.word	index@(_Z17test_fp16_to_fp32v)
        /*0020*/ 	.word	0x00000000
.L_8:


//--------------------- .nv.compat                --------------------------
	.section	.nv.compat,"",@"SHT_CUDA_COMPAT_INFO"
	.align	4
        /*0000*/ 	.byte	0x02, 0x09, 0x00, 0x00, 0x02, 0x02, 0x01, 0x00, 0x02, 0x05, 0x05, 0x00, 0x03, 0x07, 0x01, 0x01
        /*0010*/ 	.byte	0x02, 0x03, 0x00, 0x00, 0x02, 0x06, 0x01, 0x00, 0x04, 0x0b, 0x08, 0x00, 0x09, 0x00, 0x00, 0x00
        /*0020*/ 	.byte	0x00, 0x00, 0x00, 0x00


//--------------------- .nv.info._Z17test_fp16_to_fp32v --------------------------
	.section	.nv.info._Z17test_fp16_to_fp32v,"",@"SHT_CUDA_INFO"
	.sectionflags	@""
	.align	4


	//----- nvinfo : EIATTR_CUDA_API_VERSION
	.align		4
        /*0000*/ 	.byte	0x04, 0x37
        /*0002*/ 	.short	(.L_10 - .L_9)
.L_9:
        /*0004*/ 	.word	0x00000082


	//----- nvinfo : EIATTR_SPARSE_MMA_MASK
	.align		4
.L_10:
        /*0008*/ 	.byte	0x03, 0x50
        /*000a*/ 	.short	0x0000


	//----- nvinfo : EIATTR_MAXREG_COUNT
	.align		4
        /*000c*/ 	.byte	0x03, 0x1b
        /*000e*/ 	.short	0x00ff


	//----- nvinfo : EIATTR_EXTERNS
	.align		4
        /*0010*/ 	.byte	0x04, 0x0f
        /*0012*/ 	.short	(.L_12 - .L_11)


	//   ....[0]....
	.align		4
.L_11:
        /*0014*/ 	.word	index@(__assertfail)


	//----- nvinfo : EIATTR_MERCURY_ISA_VERSION
	.align		4
.L_12:
        /*0018*/ 	.byte	0x03, 0x5f
        /*001a*/ 	.short	0x0101


	//----- nvinfo : EIATTR_VRC_CTA_INIT_COUNT
	.align		4
        /*001c*/ 	.byte	0x02, 0x4a
	.zero		1
	.zero		1


	//----- nvinfo : EIATTR_SYSCALL_OFFSETS
	.align		4
        /*0020*/ 	.byte	0x04, 0x46
        /*0022*/ 	.short	(.L_14 - .L_13)


	//   ....[0]....
.L_13:
        /*0024*/ 	.word	0x000004a0


	//   ....[1]....
        /*0028*/ 	.word	0x00000850


	//   ....[2]....
        /*002c*/ 	.word	0x00000c00


	//   ....[3]....
        /*0030*/ 	.word	0x00000fa0


	//----- nvinfo : EIATTR_EXIT_INSTR_OFFSETS
	.align		4
.L_14:
        /*0034*/ 	.byte	0x04, 0x1c
        /*0036*/ 	.short	(.L_16 - .L_15)


	//   ....[0]....
.L_15:
        /*0038*/ 	.word	0x00000ea0


	//   ....[1]....
        /*003c*/ 	.word	0x00000fb0


	//----- nvinfo : EIATTR_CRS_STACK_SIZE
	.align		4
.L_16:
        /*0040*/ 	.byte	0x04, 0x1e
        /*0042*/ 	.short	(.L_18 - .L_17)
.L_17:
        /*0044*/ 	.word	0x00000000


	//----- nvinfo : EIATTR_SW_WAR
	.align		4
.L_18:
        /*0048*/ 	.byte	0x04, 0x36
        /*004a*/ 	.short	(.L_20 - .L_19)
.L_19:
        /*004c*/ 	.word	0x00000008
.L_20:


//--------------------- .nv.callgraph             --------------------------
	.section	.nv.callgraph,"",@"SHT_CUDA_CALLGRAPH"
	.align	4
	.sectionentsize	8
	.align		4
        /*0000*/ 	.word	0x00000000
	.align		4
        /*0004*/ 	.word	0xffffffff
	.align		4
        /*0008*/ 	.word	index@(_Z17test_fp16_to_fp32v)
	.align		4
        /*000c*/ 	.word	index@(__assertfail)
	.align		4
        /*0010*/ 	.word	0x00000000
	.align		4
        /*0014*/ 	.word	0xfffffffe
	.align		4
        /*0018*/ 	.word	0x00000000
	.align		4
        /*001c*/ 	.word	0xfffffffd
	.align		4
        /*0020*/ 	.word	0x00000000
	.align		4
        /*0024*/ 	.word	0xfffffffc


//--------------------- .nv.constant4             --------------------------
	.section	.nv.constant4,"a",@progbits
	.align	8
	.align		8
.nv.constant4:
        /*0000*/ 	.dword	__assertfail
	.align		8
        /*0008*/ 	.dword	__unnamed_1
	.align		8
        /*0010*/ 	.dword	$str
	.align		8
        /*0018*/ 	.dword	$str$1


//--------------------- .text._Z17test_fp16_to_fp32v --------------------------
	.section	.text._Z17test_fp16_to_fp32v,"ax",@progbits
	.align	128
        .global         _Z17test_fp16_to_fp32v
        .type           _Z17test_fp16_to_fp32v,@function
        .size           _Z17test_fp16_to_fp32v,(.L_x_20 - _Z17test_fp16_to_fp32v)
        .other          _Z17test_fp16_to_fp32v,@"STO_CUDA_ENTRY STV_DEFAULT"
_Z17test_fp16_to_fp32v:
.text._Z17test_fp16_to_fp32v:
[----:B------:R-:W0:Y:S01]  /*0000*/  LDC R1, c[0x0][0x37c] ;  /* 0x0000df00ff017b82 */ /* 0x000e220000000800 */
[----:B------:R-:W1:Y:S07]  /*0010*/  S2R R3, SR_TID.X ;  /* 0x0000000000037919 */ /* 0x000e6e0000002100 */
[----:B------:R-:W1:Y:S01]  /*0020*/  S2UR UR4, SR_CTAID.X ;  /* 0x00000000000479c3 */ /* 0x000e620000002500 */
[----:B------:R-:W-:Y:S07]  /*0030*/  BSSY.RECONVERGENT B0, `(.L_x_0) ;  /* 0x0000034000007945 */ /* 0x000fee0003800200 */
[----:B------:R-:W1:Y:S02]  /*0040*/  LDC R0, c[0x0][0x360] ;  /* 0x0000d800ff007b82 */ /* 0x000e640000000800 */
[----:B-1----:R-:W-:-:S05]  /*0050*/  IMAD R0, R0, UR4, R3 ;  /* 0x0000000400007c24 */ /* 0x002fca000f8e0203 */
[C---:B------:R-:W-:Y:S01]  /*0060*/  LOP3.LUT R2, R0.reuse, 0xffff, RZ, 0xc0, !PT ;  /* 0x0000ffff00027812 */ /* 0x040fe200078ec0ff */
[----:B------:R-:W-:-:S03]  /*0070*/  IMAD.SHL.U32 R0, R0, 0x4, RZ ;  /* 0x0000000400007824 */ /* 0x000fc600078e00ff */
[----:B------:R-:W-:Y:S02]  /*0080*/  SHF.R.U32.HI R2, RZ, 0x8, R2 ;  /* 0x00000008ff027819 */ /* 0x000fe40000011602 */
[----:B------:R-:W-:Y:S01]  /*0090*/  LOP3.LUT R16, R0, 0xffff, RZ, 0xc0, !PT ;  /* 0x0000ffff00107812 */ /* 0x000fe200078ec0ff */
[----:B------:R-:W-:Y:S01]  /*00a0*/  HADD2.F32 R0, -RZ, R0.H0_H0 ;  /* 0x20000000ff007230 */ /* 0x000fe20000004100 */
[----:B------:R-:W-:-:S04]  /*00b0*/  LOP3.LUT R3, R2, 0x1f, RZ, 0xc0, !PT ;  /* 0x0000001f02037812 */ /* 0x000fc800078ec0ff */
[----:B------:R-:W-:-:S04]  /*00c0*/  LOP3.LUT R2, R3, 0x3fc, R16, 0xf8, !PT ;  /* 0x000003fc03027812 */ /* 0x000fc800078ef810 */
[----:B------:R-:W-:-:S04]  /*00d0*/  PRMT R2, R2, 0x9910, RZ ;  /* 0x0000991002027816 */ /* 0x000fc800000000ff */
[----:B------:R-:W-:Y:S02]  /*00e0*/  ISETP.NE.AND P0, PT, R2, RZ, PT ;  /* 0x000000ff0200720c */ /* 0x000fe40003f05270 */
[----:B------:R-:W-:-:S11]  /*00f0*/  SHF.R.U32.HI R2, RZ, 0xf, R16 ;  /* 0x0000000fff027819 */ /* 0x000fd60000011610 */
[----:B------:R-:W-:-:S05]  /*0100*/  @!P0 LOP3.LUT R4, R2, 0xffff, RZ, 0xc0, !PT ;  /* 0x0000ffff02048812 */ /* 0x000fca00078ec0ff */
[----:B------:R-:W-:Y:S01]  /*0110*/  @!P0 IMAD.U32 R5, R4, -0x80000000, RZ ;  /* 0x8000000004058824 */ /* 0x000fe200078e00ff */
[----:B0-----:R-:W-:Y:S06]  /*0120*/  @!P0 BRA `(.L_x_1) ;  /* 0x0000000000908947 */ /* 0x001fec0003800000 */
[----:B------:R-:W-:Y:S02]  /*0130*/  ISETP.NE.AND P0, PT, R3, RZ, PT ;  /* 0x000000ff0300720c */ /* 0x000fe40003f05270 */
[----:B------:R-:W-:-:S04]  /*0140*/  LOP3.LUT R4, R16, 0x3fc, RZ, 0xc0, !PT ;  /* 0x000003fc10047812 */ /* 0x000fc800078ec0ff */
[----:B------:R-:W-:-:S13]  /*0150*/  ISETP.EQ.OR P0, PT, R4, RZ, P0 ;  /* 0x000000ff0400720c */ /* 0x000fda0000702670 */
[----:B------:R-:W-:Y:S05]  /*0160*/  @P0 BRA `(.L_x_2) ;  /* 0x0000000000500947 */ /* 0x000fea0003800000 */
[----:B------:R-:W-:Y:S01]  /*0170*/  IMAD.SHL.U32 R3, R4, 0x100, RZ ;  /* 0x0000010004037824 */ /* 0x000fe200078e00ff */
[----:B------:R-:W-:Y:S02]  /*0180*/  LOP3.LUT P0, RZ, R16, 0x300, RZ, 0xc0, !PT ;  /* 0x0000030010ff7812 */ /* 0x000fe4000780c0ff */
[----:B------:R-:W-:Y:S02]  /*0190*/  LOP3.LUT R2, R2, 0xffff, RZ, 0xc0, !PT ;  /* 0x0000ffff02027812 */ /* 0x000fe400078ec0ff */
[----:B------:R-:W-:Y:S02]  /*01a0*/  SEL R3, R3, R4, !P0 ;  /* 0x0000000403037207 */ /* 0x000fe40004000000 */
[----:B------:R-:W-:Y:S02]  /*01b0*/  SEL R5, RZ, 0x8, P0 ;  /* 0x00000008ff057807 */ /* 0x000fe40000000000 */
[----:B------:R-:W-:-:S13]  /*01c0*/  LOP3.LUT P1, RZ, R3, 0xf000, RZ, 0xc0, !PT ;  /* 0x0000f00003ff7812 */ /* 0x000fda000782c0ff */
[----:B------:R-:W-:Y:S02]  /*01d0*/  @!P1 IMAD.SHL.U32 R3, R3, 0x10, RZ ;  /* 0x0000001003039824 */ /* 0x000fe400078e00ff */
[----:B------:R-:W-:-:S03]  /*01e0*/  @!P1 VIADD R5, R5, 0x4 ;  /* 0x0000000405059836 */ /* 0x000fc60000000000 */
[----:B------:R-:W-:-:S13]  /*01f0*/  LOP3.LUT P2, RZ, R3, 0xc000, RZ, 0xc0, !PT ;  /* 0x0000c00003ff7812 */ /* 0x000fda000784c0ff */
[----:B------:R-:W-:Y:S02]  /*0200*/  @!P2 IMAD.SHL.U32 R3, R3, 0x4, RZ ;  /* 0x000000040303a824 */ /* 0x000fe400078e00ff */
[----:B------:R-:W-:-:S03]  /*0210*/  @!P2 VIADD R5, R5, 0x2 ;  /* 0x000000020505a836 */ /* 0x000fc60000000000 */
[----:B------:R-:W-:-:S04]  /*0220*/  SHF.R.U32.HI R6, RZ, 0xf, R3 ;  /* 0x0000000fff067819 */ /* 0x000fc80000011603 */
[----:B------:R-:W-:-:S05]  /*0230*/  LOP3.LUT R6, R5, 0x1, R6, 0xf4, !PT ;  /* 0x0000000105067812 */ /* 0x000fca00078ef406 */
[----:B------:R-:W-:-:S05]  /*0240*/  VIADD R3, R6, 0x8 ;  /* 0x0000000806037836 */ /* 0x000fca0000000000 */
[----:B------:R-:W-:-:S04]  /*0250*/  SHF.L.U32 R3, R4, R3, RZ ;  /* 0x0000000304037219 */ /* 0x000fc800000006ff */
[----:B------:R-:W-:-:S05]  /*0260*/  LOP3.LUT R3, R3, 0x7ffffc, RZ, 0xc0, !PT ;  /* 0x007ffffc03037812 */ /* 0x000fca00078ec0ff */
[----:B------:R-:W-:-:S04]  /*0270*/  IMAD R3, R6, -0x800000, R3 ;  /* 0xff80000006037824 */ /* 0x000fc800078e0203 */
[----:B------:R-:W-:-:S04]  /*0280*/  IMAD R3, R2, -0x80000000, R3 ;  /* 0x8000000002037824 */ /* 0x000fc800078e0203 */
[----:B------:R-:W-:Y:S01]  /*0290*/  VIADD R5, R3, 0x3b000000 ;  /* 0x3b00000003057836 */ /* 0x000fe20000000000 */
[----:B------:R-:W-:Y:S06]  /*02a0*/  BRA `(.L_x_1) ;  /* 0x0000000000307947 */ /* 0x000fec0003800000 */
.L_x_2:
[----:B------:R-:W-:Y:S01]  /*02b0*/  ISETP.NE.AND P0, PT, R3, 0x1f, PT ;  /* 0x0000001f0300780c */ /* 0x000fe20003f05270 */
[----:B------:R-:W-:Y:S01]  /*02c0*/  IMAD.MOV.U32 R5, RZ, RZ, 0x7fffffff ;  /* 0x7fffffffff057424 */ /* 0x000fe200078e00ff */
[----:B------:R-:W-:-:S13]  /*02d0*/  ISETP.NE.AND P1, PT, R4, RZ, PT ;  /* 0x000000ff0400720c */ /* 0x000fda0003f25270 */
[----:B------:R-:W-:Y:S05]  /*02e0*/  @!P0 BRA P1, `(.L_x_1) ;  /* 0x0000000000208947 */ /* 0x000fea0000800000 */
[----:B------:R-:W-:Y:S02]  /*02f0*/  ISETP.NE.AND P0, PT, R3, 0x1f, PT ;  /* 0x0000001f0300780c */ /* 0x000fe40003f05270 */
[----:B------:R-:W-:Y:S02]  /*0300*/  LOP3.LUT R7, R2, 0xffff, RZ, 0xc0, !PT ;  /* 0x0000ffff02077812 */ /* 0x000fe400078ec0ff */
[----:B------:R-:W-:-:S13]  /*0310*/  ISETP.NE.OR P0, PT, R4, RZ, P0 ;  /* 0x000000ff0400720c */ /* 0x000fda0000705670 */
[----:B------:R-:W-:Y:S01]  /*0320*/  @P0 VIADD R3, R3, 0x70 ;  /* 0x0000007003030836 */ /* 0x000fe20000000000 */
[----:B------:R-:W-:-:S03]  /*0330*/  @!P0 LEA R5, R7, 0x7f800000, 0x1f ;  /* 0x7f80000007058811 */ /* 0x000fc600078ef8ff */
[----:B------:R-:W-:-:S04]  /*0340*/  @P0 IMAD R2, R3, 0x400, R4 ;  /* 0x0000040003020824 */ /* 0x000fc800078e0204 */
[----:B------:R-:W-:-:S04]  /*0350*/  @P0 IMAD.SHL.U32 R2, R2, 0x2000, RZ ;  /* 0x0000200002020824 */ /* 0x000fc800078e00ff */
[----:B------:R-:W-:-:S07]  /*0360*/  @P0 IMAD R5, R7, -0x80000000, R2 ;  /* 0x8000000007050824 */ /* 0x000fce00078e0202 */
.L_x_1:
[----:B------:R-:W-:Y:S05]  /*0370*/  BSYNC.RECONVERGENT B0 ;  /* 0x0000000000007941 */ /* 0x000fea0003800200 */
.L_x_0:
[----:B------:R-:W-:Y:S01]  /*0380*/  ISETP.NE.AND P0, PT, R5, R0, PT ;  /* 0x000000000500720c */ /* 0x000fe20003f05270 */
[----:B------:R-:W-:-:S12]  /*0390*/  BSSY.RECONVERGENT B6, `(.L_x_3) ;  /* 0x0000012000067945 */ /* 0x000fd80003800200 */
[----:B------:R-:W-:Y:S05]  /*03a0*/  @!P0 BRA `(.L_x_4) ;  /* 0x0000000000408947 */ /* 0x000fea0003800000 */
[----:B------:R-:W-:Y:S01]  /*03b0*/  MOV R0, 0x0 ;  /* 0x0000000000007802 */ /* 0x000fe20000000f00 */
[----:B------:R-:W0:Y:S01]  /*03c0*/  LDCU.64 UR4, c[0x4][0x10] ;  /* 0x01000200ff0477ac */ /* 0x000e220008000a00 */
[----:B------:R-:W-:Y:S02]  /*03d0*/  IMAD.MOV.U32 R8, RZ, RZ, 0x30 ;  /* 0x00000030ff087424 */ /* 0x000fe400078e00ff */
[----:B------:R1:W2:Y:S01]  /*03e0*/  LDC.64 R2, c[0x4][R0] ;  /* 0x0100000000027b82 */ /* 0x0002a20000000a00 */
[----:B------:R-:W3:Y:S01]  /*03f0*/  LDCU.64 UR6, c[0x4][0x18] ;  /* 0x01000300ff0677ac */ /* 0x000ee20008000a00 */
[----:B------:R-:W-:Y:S02]  /*0400*/  IMAD.MOV.U32 R12, RZ, RZ, 0x1 ;  /* 0x00000001ff0c7424 */ /* 0x000fe400078e00ff */
[----:B------:R-:W-:Y:S01]  /*0410*/  IMAD.MOV.U32 R13, RZ, RZ, RZ ;  /* 0x000000ffff0d7224 */ /* 0x000fe200078e00ff */
[----:B------:R-:W4:Y:S01]  /*0420*/  LDCU.64 UR8, c[0x4][0x8] ;  /* 0x01000100ff0877ac */ /* 0x000f220008000a00 */
[----:B0-----:R-:W-:-:S02]  /*0430*/  IMAD.U32 R4, RZ, RZ, UR4 ;  /* 0x00000004ff047e24 */ /* 0x001fc4000f8e00ff */
[----:B------:R-:W-:Y:S02]  /*0440*/  IMAD.U32 R5, RZ, RZ, UR5 ;  /* 0x00000005ff057e24 */ /* 0x000fe4000f8e00ff */
[----:B---3--:R-:W-:Y:S02]  /*0450*/  IMAD.U32 R6, RZ, RZ, UR6 ;  /* 0x00000006ff067e24 */ /* 0x008fe4000f8e00ff */
[----:B------:R-:W-:Y:S01]  /*0460*/  IMAD.U32 R7, RZ, RZ, UR7 ;  /* 0x00000007ff077e24 */ /* 0x000fe2000f8e00ff */
[----:B----4-:R-:W-:Y:S01]  /*0470*/  MOV R10, UR8 ;  /* 0x00000008000a7c02 */ /* 0x010fe20008000f00 */
[----:B-1----:R-:W-:-:S07]  /*0480*/  IMAD.U32 R11, RZ, RZ, UR9 ;  /* 0x00000009ff0b7e24 */ /* 0x002fce000f8e00ff */
[----:B------:R-:W-:-:S07]  /*0490*/  LEPC R20, `(.L_x_4) ;  /* 0x000000001014794e */ /* 0x000fce0000000000 */
[----:B--2---:R-:W-:Y:S05]  /*04a0*/  CALL.ABS.NOINC R2 ;  /* 0x0000000002007343 */ /* 0x004fea0003c00000 */
.L_x_4:
[----:B------:R-:W-:Y:S05]  /*04b0*/  BSYNC.RECONVERGENT B6 ;  /* 0x0000000000067941 */ /* 0x000fea0003800200 */
.L_x_3:
[----:B------:R-:W-:Y:S01]  /*04c0*/  VIADD R5, R16, 0x1 ;  /* 0x0000000110057836 */ /* 0x000fe20000000000 */
[----:B------:R-:W-:Y:S04]  /*04d0*/  BSSY.RECONVERGENT B0, `(.L_x_5) ;  /* 0x0000025000007945 */ /* 0x000fe80003800200 */
[C---:B------:R-:W-:Y:S01]  /*04e0*/  LOP3.LUT R2, R5.reuse, 0xffff, RZ, 0xc0, !PT ;  /* 0x0000ffff05027812 */ /* 0x040fe200078ec0ff */
[----:B------:R-:W-:Y:S01]  /*04f0*/  HADD2.F32 R0, -RZ, R5.H0_H0 ;  /* 0x20000005ff007230 */ /* 0x000fe20000004100 */
[----:B------:R-:W-:Y:S02]  /*0500*/  LOP3.LUT R4, R5, 0x3fd, RZ, 0xc0, !PT ;  /* 0x000003fd05047812 */ /* 0x000fe400078ec0ff */
[--C-:B------:R-:W-:Y:S02]  /*0510*/  SHF.R.U32.HI R3, RZ, 0xa, R2.reuse ;  /* 0x0000000aff037819 */ /* 0x100fe40000011602 */
[----:B------:R-:W-:-:S02]  /*0520*/  SHF.R.U32.HI R2, RZ, 0xf, R2 ;  /* 0x0000000fff027819 */ /* 0x000fc40000011602 */
[----:B------:R-:W-:-:S13]  /*0530*/  LOP3.LUT P0, RZ, R3, 0x1f, RZ, 0xc0, !PT ;  /* 0x0000001f03ff7812 */ /* 0x000fda000780c0ff */
[----:B------:R-:W-:Y:S05]  /*0540*/  @!P0 BRA `(.L_x_6) ;  /* 0x0000000000288947 */ /* 0x000fea0003800000 */
[----:B------:R-:W-:Y:S01]  /*0550*/  LOP3.LUT R3, R3, 0x1f, RZ, 0xc0, !PT ;  /* 0x0000001f03037812 */ /* 0x000fe200078ec0ff */
[----:B------:R-:W-:-:S03]  /*0560*/  IMAD.MOV.U32 R5, RZ, RZ, 0x7fffffff ;  /* 0x7fffffffff057424 */ /* 0x000fc600078e00ff */
[----:B------:R-:W-:-:S13]  /*0570*/  ISETP.NE.AND P0, PT, R3, 0x1f, PT ;  /* 0x0000001f0300780c */ /* 0x000fda0003f05270 */
[----:B------:R-:W-:Y:S05]  /*0580*/  @!P0 BRA `(.L_x_7) ;  /* 0x0000000000648947 */ /* 0x000fea0003800000 */
[----:B------:R-:W-:Y:S01]  /*0590*/  VIADD R3, R3, 0x70 ;  /* 0x0000007003037836 */ /* 0x000fe20000000000 */
[----:B------:R-:W-:-:S03]  /*05a0*/  LOP3.LUT R2, R2, 0xffff, RZ, 0xc0, !PT ;  /* 0x0000ffff02027812 */ /* 0x000fc600078ec0ff */
[----:B------:R-:W-:-:S04]  /*05b0*/  IMAD R3, R3, 0x400, R4 ;  /* 0x0000040003037824 */ /* 0x000fc800078e0204 */
[----:B------:R-:W-:-:S04]  /*05c0*/  IMAD.SHL.U32 R5, R3, 0x2000, RZ ;  /* 0x0000200003057824 */ /* 0x000fc800078e00ff */
[----:B------:R-:W-:Y:S01]  /*05d0*/  IMAD R5, R2, -0x80000000, R5 ;  /* 0x8000000002057824 */ /* 0x000fe200078e0205 */
[----:B------:R-:W-:Y:S06]  /*05e0*/  BRA `(.L_x_7) ;  /* 0x00000000004c7947 */ /* 0x000fec0003800000 */
.L_x_6:
        /* <DEDUP_REMOVED lines=9> */
[----:B------:R-:W-:Y:S01]  /*0680*/  @!P2 IMAD.SHL.U32 R3, R3, 0x4, RZ ;  /* 0x000000040303a824 */ /* 0x000fe200078e00ff */
[----:B------:R-:W-:-:S04]  /*0690*/  @!P2 IADD3 R5, PT, PT, R5, 0x2, RZ ;  /* 0x000000020505a810 */ /* 0x000fc80007ffe0ff */
[----:B------:R-:W-:-:S04]  /*06a0*/  SHF.R.U32.HI R6, RZ, 0xf, R3 ;  /* 0x0000000fff067819 */ /* 0x000fc80000011603 */
[----:B------:R-:W-:-:S05]  /*06b0*/  LOP3.LUT R6, R5, 0x1, R6, 0xf4, !PT ;  /* 0x0000000105067812 */ /* 0x000fca00078ef406 */
[----:B------:R-:W-:-:S05]  /*06c0*/  VIADD R3, R6, 0x8 ;  /* 0x0000000806037836 */ /* 0x000fca0000000000 */
[----:B------:R-:W-:-:S04]  /*06d0*/  SHF.L.U32 R3, R4, R3, RZ ;  /* 0x0000000304037219 */ /* 0x000fc800000006ff */
[----:B------:R-:W-:-:S05]  /*06e0*/  LOP3.LUT R3, R3, 0x7fffff, RZ, 0xc0, !PT ;  /* 0x007fffff03037812 */ /* 0x000fca00078ec0ff */
[----:B------:R-:W-:-:S04]  /*06f0*/  IMAD R3, R6, -0x800000, R3 ;  /* 0xff80000006037824 */ /* 0x000fc800078e0203 */
[----:B------:R-:W-:-:S04]  /*0700*/  IMAD R3, R2, -0x80000000, R3 ;  /* 0x8000000002037824 */ /* 0x000fc800078e0203 */
[----:B------:R-:W-:-:S07]  /*0710*/  VIADD R5, R3, 0x3b000000 ;  /* 0x3b00000003057836 */ /* 0x000fce0000000000 */
.L_x_7:
[----:B------:R-:W-:Y:S05]  /*0720*/  BSYNC.RECONVERGENT B0 ;  /* 0x0000000000007941 */ /* 0x000fea0003800200 */
.L_x_5:
        /* <DEDUP_REMOVED lines=14> */
[----:B------:R-:W-:Y:S02]  /*0810*/  IMAD.U32 R7, RZ, RZ, UR7 ;  /* 0x00000007ff077e24 */ /* 0x000fe4000f8e00ff */
[----:B----4-:R-:W-:Y:S02]  /*0820*/  IMAD.U32 R10, RZ, RZ, UR8 ;  /* 0x00000008ff0a7e24 */ /* 0x010fe4000f8e00ff */
[----:B-1----:R-:W-:-:S07]  /*0830*/  IMAD.U32 R11, RZ, RZ, UR9 ;  /* 0x00000009ff0b7e24 */ /* 0x002fce000f8e00ff */
[----:B------:R-:W-:-:S07]  /*0840*/  LEPC R20, `(.L_x_9) ;  /* 0x000000001014794e */ /* 0x000fce0000000000 */
[----:B--2---:R-:W-:Y:S05]  /*0850*/  CALL.ABS.NOINC R2 ;  /* 0x0000000002007343 */ /* 0x004fea0003c00000 */
.L_x_9:
[----:B------:R-:W-:Y:S05]  /*0860*/  BSYNC.RECONVERGENT B6 ;  /* 0x0000000000067941 */ /* 0x000fea0003800200 */
.L_x_8:
        /* <DEDUP_REMOVED lines=13> */
[----:B------:R-:W-:Y:S02]  /*0940*/  IADD3 R3, PT, PT, R3, 0x70, RZ ;  /* 0x0000007003037810 */ /* 0x000fe40007ffe0ff */
[----:B------:R-:W-:-:S03]  /*0950*/  LOP3.LUT R2, R2, 0xffff, RZ, 0xc0, !PT ;  /* 0x0000ffff02027812 */ /* 0x000fc600078ec0ff */
[----:B------:R-:W-:-:S04]  /*0960*/  IMAD R3, R3, 0x400, R4 ;  /* 0x0000040003037824 */ /* 0x000fc800078e0204 */
[----:B------:R-:W-:-:S04]  /*0970*/  IMAD.SHL.U32 R5, R3, 0x2000, RZ ;  /* 0x0000200003057824 */ /* 0x000fc800078e00ff */
[----:B------:R-:W-:Y:S01]  /*0980*/  IMAD R5, R2, -0x80000000, R5 ;  /* 0x8000000002057824 */ /* 0x000fe200078e0205 */
[----:B------:R-:W-:Y:S06]  /*0990*/  BRA `(.L_x_12) ;  /* 0x00000000004c7947 */ /* 0x000fec0003800000 */
.L_x_11:
        /* <DEDUP_REMOVED lines=19> */
.L_x_12:
[----:B------:R-:W-:Y:S05]  /*0ad0*/  BSYNC.RECONVERGENT B0 ;  /* 0x0000000000007941 */ /* 0x000fea0003800200 */
.L_x_10:
        /* <DEDUP_REMOVED lines=19> */
.L_x_14:
[----:B------:R-:W-:Y:S05]  /*0c10*/  BSYNC.RECONVERGENT B6 ;  /* 0x0000000000067941 */ /* 0x000fea0003800200 */
.L_x_13:
        /* <DEDUP_REMOVED lines=19> */
.L_x_16:
        /* <DEDUP_REMOVED lines=19> */
.L_x_17:
[----:B------:R-:W-:Y:S05]  /*0e80*/  BSYNC.RECONVERGENT B0 ;  /* 0x0000000000007941 */ /* 0x000fea0003800200 */
.L_x_15:
[----:B------:R-:W-:-:S13]  /*0e90*/  ISETP.NE.AND P0, PT, R5, R0, PT ;  /* 0x000000000500720c */ /* 0x000fda0003f05270 */
[----:B------:R-:W-:Y:S05]  /*0ea0*/  @!P0 EXIT ;  /* 0x000000000000894d */ /* 0x000fea0003800000 */
        /* <DEDUP_REMOVED lines=16> */
.L_x_18:
[----:B------:R-:W-:Y:S05]  /*0fb0*/  EXIT ;  /* 0x000000000000794d */ /* 0x000fea0003800000 */
.L_x_19:
[----:B------:R-:W-:-:S00]  /*0fc0*/  BRA `(.L_x_19) ;  /* 0xfffffffc00fc7947 */ /* 0x000fc0000383ffff */
[----:B------:R-:W-:-:S00]  /*0fd0*/  NOP ;  /* 0x0000000000007918 */ /* 0x000fc00000000000 */
        /* <DEDUP_REMOVED lines=10> */
.L_x_20:


//--------------------- .nv.global.init           --------------------------
	.section	.nv.global.init,"aw",@progbits
.nv.global.init:
	.type		$str,@object
	.size		$str,(__unnamed_1 - $str)
$str:
        /*0000*/ 	.byte	0x72, 0x65, 0x73, 0x20, 0x3d, 0x3d, 0x20, 0x67, 0x6f, 0x6c, 0x64, 0x65, 0x6e, 0x00
	.type		__unnamed_1,@object
	.size		__unnamed_1,($str$1 - __unnamed_1)
__unnamed_1:
        /*000e*/ 	.byte	0x76, 0x6f, 0x69, 0x64, 0x20, 0x74, 0x65, 0x73, 0x74, 0x5f, 0x66, 0x70, 0x31, 0x36, 0x5f, 0x74
        /*001e*/ 	.byte	0x6f, 0x5f, 0x66, 0x70, 0x33, 0x32, 0x28, 0x29, 0x00
	.type		$str$1,@object
	.size		$str$1,(.L_2 - $str$1)
$str$1:
        /*0027*/ 	.byte	0x2f, 0x74, 0x6d, 0x70, 0x2f, 0x73, 0x61, 0x73, 0x73, 0x5f, 0x63, 0x75, 0x5f, 0x76, 0x38, 0x30
        /*0037*/ 	.byte	0x65, 0x6b, 0x73, 0x37, 0x33, 0x2f, 0x6b, 0x2e, 0x63, 0x75, 0x00
.L_2:


//--------------------- .nv.shared.reserved.0     --------------------------
	.section	.nv.shared.reserved.0,"aw",@nobits
	.weak		__nv_reservedSMEM_offset_0_alias
	.size		__nv_reservedSMEM_offset_0_alias, 0, 64
	.other		__nv_reservedSMEM_offset_0_alias,@"STO_CUDA_RESERVED_SHARED STV_DEFAULT"
__nv_reservedSMEM_offset_0_alias:
	.zero		0
	.zero		64


//--------------------- .nv.constant0._Z17test_fp16_to_fp32v --------------------------
	.section	.nv.constant0._Z17test_fp16_to_fp32v,"a",@progbits
	.sectionflags	@""
	.align	4
.nv.constant0._Z17test_fp16_to_fp32v:
	.zero		896


//--------------------- SYMBOLS --------------------------

	.type		.nv.reservedSmem.offset0,@object
	.size		.nv.reservedSmem.offset0,0x4
	.type		__assertfail,@function
